//
// Generated by NVIDIA NVVM Compiler
//
// Compiler Build ID: CL-36424714
// Cuda compilation tools, release 13.0, V13.0.88
// Based on NVVM 20.0.0
//

.version 9.0
.target sm_100
.address_size 64

	// .globl	_Z16incrementa_vetorv
.global .attribute(.managed) .align 4 .b8 vetor[40];

.visible .entry _Z16incrementa_vetorv()
{
	.reg .b32 	%r<7>;
	.reg .b64 	%rd<4>;

	mov.u32 	%r1, %ctaid.x;
	mov.u32 	%r2, %ntid.x;
	mov.u32 	%r3, %tid.x;
	mad.lo.s32 	%r4, %r1, %r2, %r3;
	mul.wide.s32 	%rd1, %r4, 4;
	mov.u64 	%rd2, vetor;
	add.s64 	%rd3, %rd2, %rd1;
	ld.global.u32 	%r5, [%rd3];
	add.s32 	%r6, %r5, 1000;
	st.global.u32 	[%rd3], %r6;
	ret;

}


// ===== COMPILED SASS (sm_100) =====

	.target	sm_100

	.elftype	@"ET_EXEC"


//--------------------- .note.nv.tkinfo           --------------------------
	.section	.note.nv.tkinfo,"",@"SHT_NOTE"
	.sectionflags	@"SHF_NOTE_NV_TKINFO"
	.tkinfo
        /*0018*/ 	.word	0x00000002
        /*0030*/ 	.string	""
        /*0030*/ 	.string	"ptxas"
        /*0030*/ 	.string	"Cuda compilation tools, release 13.0, V13.0.88"
        /*0030*/ 	.string	"Build cuda_13.0.r13.0/compiler.36424714_0"
        /*0030*/ 	.string	"-arch sm_100 -m 64 "



//--------------------- .note.nv.cuinfo           --------------------------
	.section	.note.nv.cuinfo,"",@"SHT_NOTE"
	.sectionflags	@"SHF_NOTE_NV_CUINFO"
        /*0018*/ 	.short	0x0002
        /*001a*/ 	.short	0x0064
        /*001c*/ 	.short	0x0082
	.zero		2


//--------------------- .nv.info                  --------------------------
	.section	.nv.info,"",@"SHT_CUDA_INFO"
	.align	4


	//----- nvinfo : EIATTR_REGCOUNT
	.align		4
        /*0000*/ 	.byte	0x04, 0x2f
        /*0002*/ 	.short	(.L_2 - .L_1)
	.align		4
.L_1:
        /*0004*/ 	.word	index@(_Z16incrementa_vetorv)
        /*0008*/ 	.word	0x00000008


	//----- nvinfo : EIATTR_FRAME_SIZE
	.align		4
.L_2:
        /*000c*/ 	.byte	0x04, 0x11
        /*000e*/ 	.short	(.L_4 - .L_3)
	.align		4
.L_3:
        /*0010*/ 	.word	index@(_Z16incrementa_vetorv)
        /*0014*/ 	.word	0x00000000


	//----- nvinfo : EIATTR_MIN_STACK_SIZE
	.align		4
.L_4:
        /*0018*/ 	.byte	0x04, 0x12
        /*001a*/ 	.short	(.L_6 - .L_5)
	.align		4
.L_5:
        /*001c*/ 	.word	index@(_Z16incrementa_vetorv)
        /*0020*/ 	.word	0x00000000
.L_6:


//--------------------- .nv.compat                --------------------------
	.section	.nv.compat,"",@"SHT_CUDA_COMPAT_INFO"
	.align	4
        /*0000*/ 	.byte	0x02, 0x09, 0x00, 0x00, 0x02, 0x02, 0x01, 0x00, 0x02, 0x05, 0x05, 0x00, 0x03, 0x07, 0x01, 0x01
        /*0010*/ 	.byte	0x02, 0x03, 0x00, 0x00, 0x02, 0x06, 0x01, 0x00, 0x04, 0x0b, 0x08, 0x00, 0x09, 0x00, 0x00, 0x00
        /*0020*/ 	.byte	0x00, 0x00, 0x00, 0x00


//--------------------- .nv.info._Z16incrementa_vetorv --------------------------
	.section	.nv.info._Z16incrementa_vetorv,"",@"SHT_CUDA_INFO"
	.sectionflags	@""
	.align	4


	//----- nvinfo : EIATTR_CUDA_API_VERSION
	.align		4
        /*0000*/ 	.byte	0x04, 0x37
        /*0002*/ 	.short	(.L_8 - .L_7)
.L_7:
        /*0004*/ 	.word	0x00000082


	//----- nvinfo : EIATTR_SPARSE_MMA_MASK
	.align		4
.L_8:
        /*0008*/ 	.byte	0x03, 0x50
        /*000a*/ 	.short	0x0000


	//----- nvinfo : EIATTR_MAXREG_COUNT
	.align		4
        /*000c*/ 	.byte	0x03, 0x1b
        /*000e*/ 	.short	0x00ff


	//----- nvinfo : EIATTR_MERCURY_ISA_VERSION
	.align		4
        /*0010*/ 	.byte	0x03, 0x5f
        /*0012*/ 	.short	0x0101


	//----- nvinfo : EIATTR_VRC_CTA_INIT_COUNT
	.align		4
        /*0014*/ 	.byte	0x02, 0x4a
	.zero		1
	.zero		1


	//----- nvinfo : EIATTR_EXIT_INSTR_OFFSETS
	.align		4
        /*0018*/ 	.byte	0x04, 0x1c
        /*001a*/ 	.short	(.L_10 - .L_9)


	//   ....[0]....
.L_9:
        /*001c*/ 	.word	0x000000b0


	//----- nvinfo : EIATTR_SW_WAR
	.align		4
.L_10:
        /*0020*/ 	.byte	0x04, 0x36
        /*0022*/ 	.short	(.L_12 - .L_11)
.L_11:
        /*0024*/ 	.word	0x00000008
.L_12:


//--------------------- .nv.callgraph             --------------------------
	.section	.nv.callgraph,"",@"SHT_CUDA_CALLGRAPH"
	.align	4
	.sectionentsize	8
	.align		4
        /*0000*/ 	.word	0x00000000
	.align		4
        /*0004*/ 	.word	0xffffffff
	.align		4
        /*0008*/ 	.word	0x00000000
	.align		4
        /*000c*/ 	.word	0xfffffffe
	.align		4
        /*0010*/ 	.word	0x00000000
	.align		4
        /*0014*/ 	.word	0xfffffffd
	.align		4
        /*0018*/ 	.word	0x00000000
	.align		4
        /*001c*/ 	.word	0xfffffffc


//--------------------- .nv.constant4             --------------------------
	.section	.nv.constant4,"a",@progbits
	.align	8
	.align		8
.nv.constant4:
        /*0000*/ 	.dword	vetor


//--------------------- .text._Z16incrementa_vetorv --------------------------
	.section	.text._Z16incrementa_vetorv,"ax",@progbits
	.align	128
        .global         _Z16incrementa_vetorv
        .type           _Z16incrementa_vetorv,@function
        .size           _Z16incrementa_vetorv,(.L_x_1 - _Z16incrementa_vetorv)
        .other          _Z16incrementa_vetorv,@"STO_CUDA_ENTRY STV_DEFAULT"
_Z16incrementa_vetorv:
.text._Z16incrementa_vetorv:
[----:B------:R-:W-:Y:S01]  /*0000*/  LDC R1, c[0x0][0x37c] ;  /* 0x0000df00ff017b82 */ /* 0x000fe20000000800 */
[----:B------:R-:W0:Y:S07]  /*0010*/  S2R R0, SR_TID.X ;  /* 0x0000000000007919 */ /* 0x000e2e0000002100 */
[----:B------:R-:W0:Y:S01]  /*0020*/  S2UR UR6, SR_CTAID.X ;  /* 0x00000000000679c3 */ /* 0x000e220000002500 */
[----:B------:R-:W1:Y:S07]  /*0030*/  LDCU.64 UR4, c[0x0][0x358] ;  /* 0x00006b00ff0477ac */ /* 0x000e6e0008000a00 */
[----:B------:R-:W0:Y:S08]  /*0040*/  LDC R5, c[0x0][0x360] ;  /* 0x0000d800ff057b82 */ /* 0x000e300000000800 */
[----:B------:R-:W2:Y:S01]  /*0050*/  LDC.64 R2, c[0x4][RZ] ;  /* 0x01000000ff027b82 */ /* 0x000ea20000000a00 */
[----:B0-----:R-:W-:-:S04]  /*0060*/  IMAD R5, R5, UR6, R0 ;  /* 0x0000000605057c24 */ /* 0x001fc8000f8e0200 */
[----:B--2---:R-:W-:-:S05]  /*0070*/  IMAD.WIDE R2, R5, 0x4, R2 ;  /* 0x0000000405027825 */ /* 0x004fca00078e0202 */
[----:B-1----:R-:W2:Y:S02]  /*0080*/  LDG.E R0, desc[UR4][R2.64] ;  /* 0x0000000402007981 */ /* 0x002ea4000c1e1900 */
[----:B--2---:R-:W-:-:S05]  /*0090*/  IADD3 R5, PT, PT, R0, 0x3e8, RZ ;  /* 0x000003e800057810 */ /* 0x004fca0007ffe0ff */
[----:B------:R-:W-:Y:S01]  /*00a0*/  STG.E desc[UR4][R2.64], R5 ;  /* 0x0000000502007986 */ /* 0x000fe2000c101904 */
[----:B------:R-:W-:Y:S05]  /*00b0*/  EXIT ;  /* 0x000000000000794d */ /* 0x000fea0003800000 */
.L_x_0:
[----:B------:R-:W-:-:S00]  /*00c0*/  BRA `(.L_x_0) ;  /* 0xfffffffc00fc7947 */ /* 0x000fc0000383ffff */
[----:B------:R-:W-:-:S00]  /*00d0*/  NOP ;  /* 0x0000000000007918 */ /* 0x000fc00000000000 */
        /* <DEDUP_REMOVED lines=10> */
.L_x_1:


//--------------------- .nv.shared.reserved.0     --------------------------
	.section	.nv.shared.reserved.0,"aw",@nobits
	.weak		__nv_reservedSMEM_offset_0_alias
	.size		__nv_reservedSMEM_offset_0_alias, 0, 64
	.other		__nv_reservedSMEM_offset_0_alias,@"STO_CUDA_RESERVED_SHARED STV_DEFAULT"
__nv_reservedSMEM_offset_0_alias:
	.zero		0
	.zero		64


//--------------------- .nv.global                --------------------------
	.section	.nv.global,"aw",@nobits
	.align	4
.nv.global:
	.type		vetor,@object
	.size		vetor,(.L_0 - vetor)
	.other		vetor,@"STV_DEFAULT STO_CUDA_MANAGED"
vetor:
	.zero		40
.L_0:


//--------------------- .nv.constant0._Z16incrementa_vetorv --------------------------
	.section	.nv.constant0._Z16incrementa_vetorv,"a",@progbits
	.sectionflags	@""
	.align	4
.nv.constant0._Z16incrementa_vetorv:
	.zero		896


//--------------------- SYMBOLS --------------------------

	.type		.nv.reservedSmem.offset0,@object
	.size		.nv.reservedSmem.offset0,0x4
